//
// Generated by NVIDIA NVVM Compiler
//
// Compiler Build ID: CL-36424714
// Cuda compilation tools, release 13.0, V13.0.88
// Based on NVVM 20.0.0
//

.version 9.0
.target sm_100
.address_size 64

	// .globl	_Z4mmqrPfii

.visible .entry _Z4mmqrPfii(
	.param .u64 .ptr .align 1 _Z4mmqrPfii_param_0,
	.param .u32 _Z4mmqrPfii_param_1,
	.param .u32 _Z4mmqrPfii_param_2
)
{


	ret;

}
	// .globl	_Z3addPiS_S_
.visible .entry _Z3addPiS_S_(
	.param .u64 .ptr .align 1 _Z3addPiS_S__param_0,
	.param .u64 .ptr .align 1 _Z3addPiS_S__param_1,
	.param .u64 .ptr .align 1 _Z3addPiS_S__param_2
)
{
	.reg .b32 	%r<5>;
	.reg .b64 	%rd<11>;

	ld.param.u64 	%rd1, [_Z3addPiS_S__param_0];
	ld.param.u64 	%rd2, [_Z3addPiS_S__param_1];
	ld.param.u64 	%rd3, [_Z3addPiS_S__param_2];
	cvta.to.global.u64 	%rd4, %rd3;
	cvta.to.global.u64 	%rd5, %rd2;
	cvta.to.global.u64 	%rd6, %rd1;
	mov.u32 	%r1, %ctaid.x;
	mul.wide.u32 	%rd7, %r1, 4;
	add.s64 	%rd8, %rd6, %rd7;
	ld.global.u32 	%r2, [%rd8];
	add.s64 	%rd9, %rd5, %rd7;
	ld.global.u32 	%r3, [%rd9];
	add.s32 	%r4, %r3, %r2;
	add.s64 	%rd10, %rd4, %rd7;
	st.global.u32 	[%rd10], %r4;
	ret;

}


// ===== COMPILED SASS (sm_100) =====

	.target	sm_100

	.elftype	@"ET_EXEC"


//--------------------- .note.nv.tkinfo           --------------------------
	.section	.note.nv.tkinfo,"",@"SHT_NOTE"
	.sectionflags	@"SHF_NOTE_NV_TKINFO"
	.tkinfo
        /*0018*/ 	.word	0x00000002
        /*0030*/ 	.string	""
        /*0030*/ 	.string	"ptxas"
        /*0030*/ 	.string	"Cuda compilation tools, release 13.0, V13.0.88"
        /*0030*/ 	.string	"Build cuda_13.0.r13.0/compiler.36424714_0"
        /*0030*/ 	.string	"-arch sm_100 -m 64 "



//--------------------- .note.nv.cuinfo           --------------------------
	.section	.note.nv.cuinfo,"",@"SHT_NOTE"
	.sectionflags	@"SHF_NOTE_NV_CUINFO"
        /*0018*/ 	.short	0x0002
        /*001a*/ 	.short	0x0064
        /*001c*/ 	.short	0x0082
	.zero		2


//--------------------- .nv.info                  --------------------------
	.section	.nv.info,"",@"SHT_CUDA_INFO"
	.align	4


	//----- nvinfo : EIATTR_REGCOUNT
	.align		4
        /*0000*/ 	.byte	0x04, 0x2f
        /*0002*/ 	.short	(.L_1 - .L_0)
	.align		4
.L_0:
        /*0004*/ 	.word	index@(_Z4mmqrPfii)
        /*0008*/ 	.word	0x00000004


	//----- nvinfo : EIATTR_FRAME_SIZE
	.align		4
.L_1:
        /*000c*/ 	.byte	0x04, 0x11
        /*000e*/ 	.short	(.L_3 - .L_2)
	.align		4
.L_2:
        /*0010*/ 	.word	index@(_Z4mmqrPfii)
        /*0014*/ 	.word	0x00000000


	//----- nvinfo : EIATTR_REGCOUNT
	.align		4
.L_3:
        /*0018*/ 	.byte	0x04, 0x2f
        /*001a*/ 	.short	(.L_5 - .L_4)
	.align		4
.L_4:
        /*001c*/ 	.word	index@(_Z3addPiS_S_)
        /*0020*/ 	.word	0x0000000c


	//----- nvinfo : EIATTR_FRAME_SIZE
	.align		4
.L_5:
        /*0024*/ 	.byte	0x04, 0x11
        /*0026*/ 	.short	(.L_7 - .L_6)
	.align		4
.L_6:
        /*0028*/ 	.word	index@(_Z3addPiS_S_)
        /*002c*/ 	.word	0x00000000


	//----- nvinfo : EIATTR_MIN_STACK_SIZE
	.align		4
.L_7:
        /*0030*/ 	.byte	0x04, 0x12
        /*0032*/ 	.short	(.L_9 - .L_8)
	.align		4
.L_8:
        /*0034*/ 	.word	index@(_Z3addPiS_S_)
        /*0038*/ 	.word	0x00000000


	//----- nvinfo : EIATTR_MIN_STACK_SIZE
	.align		4
.L_9:
        /*003c*/ 	.byte	0x04, 0x12
        /*003e*/ 	.short	(.L_11 - .L_10)
	.align		4
.L_10:
        /*0040*/ 	.word	index@(_Z4mmqrPfii)
        /*0044*/ 	.word	0x00000000
.L_11:


//--------------------- .nv.compat                --------------------------
	.section	.nv.compat,"",@"SHT_CUDA_COMPAT_INFO"
	.align	4
        /*0000*/ 	.byte	0x02, 0x09, 0x00, 0x00, 0x02, 0x02, 0x01, 0x00, 0x02, 0x05, 0x05, 0x00, 0x03, 0x07, 0x01, 0x01
        /*0010*/ 	.byte	0x02, 0x03, 0x00, 0x00, 0x02, 0x06, 0x01, 0x00, 0x04, 0x0b, 0x08, 0x00, 0x09, 0x00, 0x00, 0x00
        /*0020*/ 	.byte	0x00, 0x00, 0x00, 0x00


//--------------------- .nv.info._Z3addPiS_S_     --------------------------
	.section	.nv.info._Z3addPiS_S_,"",@"SHT_CUDA_INFO"
	.sectionflags	@""
	.align	4


	//----- nvinfo : EIATTR_CUDA_API_VERSION
	.align		4
        /*0000*/ 	.byte	0x04, 0x37
        /*0002*/ 	.short	(.L_13 - .L_12)
.L_12:
        /*0004*/ 	.word	0x00000082


	//----- nvinfo : EIATTR_KPARAM_INFO
	.align		4
.L_13:
        /*0008*/ 	.byte	0x04, 0x17
        /*000a*/ 	.short	(.L_15 - .L_14)
.L_14:
        /*000c*/ 	.word	0x00000000
        /*0010*/ 	.short	0x0002
        /*0012*/ 	.short	0x0010
        /*0014*/ 	.byte	0x00, 0xf5, 0x21, 0x00


	//----- nvinfo : EIATTR_KPARAM_INFO
	.align		4
.L_15:
        /*0018*/ 	.byte	0x04, 0x17
        /*001a*/ 	.short	(.L_17 - .L_16)
.L_16:
        /*001c*/ 	.word	0x00000000
        /*0020*/ 	.short	0x0001
        /*0022*/ 	.short	0x0008
        /*0024*/ 	.byte	0x00, 0xf5, 0x21, 0x00


	//----- nvinfo : EIATTR_KPARAM_INFO
	.align		4
.L_17:
        /*0028*/ 	.byte	0x04, 0x17
        /*002a*/ 	.short	(.L_19 - .L_18)
.L_18:
        /*002c*/ 	.word	0x00000000
        /*0030*/ 	.short	0x0000
        /*0032*/ 	.short	0x0000
        /*0034*/ 	.byte	0x00, 0xf5, 0x21, 0x00


	//----- nvinfo : EIATTR_SPARSE_MMA_MASK
	.align		4
.L_19:
        /*0038*/ 	.byte	0x03, 0x50
        /*003a*/ 	.short	0x0000


	//----- nvinfo : EIATTR_MAXREG_COUNT
	.align		4
        /*003c*/ 	.byte	0x03, 0x1b
        /*003e*/ 	.short	0x00ff


	//----- nvinfo : EIATTR_MERCURY_ISA_VERSION
	.align		4
        /*0040*/ 	.byte	0x03, 0x5f
        /*0042*/ 	.short	0x0101


	//----- nvinfo : EIATTR_VRC_CTA_INIT_COUNT
	.align		4
        /*0044*/ 	.byte	0x02, 0x4a
	.zero		1
	.zero		1


	//----- nvinfo : EIATTR_EXIT_INSTR_OFFSETS
	.align		4
        /*0048*/ 	.byte	0x04, 0x1c
        /*004a*/ 	.short	(.L_21 - .L_20)


	//   ....[0]....
.L_20:
        /*004c*/ 	.word	0x000000d0


	//----- nvinfo : EIATTR_CBANK_PARAM_SIZE
	.align		4
.L_21:
        /*0050*/ 	.byte	0x03, 0x19
        /*0052*/ 	.short	0x0018


	//----- nvinfo : EIATTR_PARAM_CBANK
	.align		4
        /*0054*/ 	.byte	0x04, 0x0a
        /*0056*/ 	.short	(.L_23 - .L_22)
	.align		4
.L_22:
        /*0058*/ 	.word	index@(.nv.constant0._Z3addPiS_S_)
        /*005c*/ 	.short	0x0380
        /*005e*/ 	.short	0x0018


	//----- nvinfo : EIATTR_SW_WAR
	.align		4
.L_23:
        /*0060*/ 	.byte	0x04, 0x36
        /*0062*/ 	.short	(.L_25 - .L_24)
.L_24:
        /*0064*/ 	.word	0x00000008
.L_25:


//--------------------- .nv.info._Z4mmqrPfii      --------------------------
	.section	.nv.info._Z4mmqrPfii,"",@"SHT_CUDA_INFO"
	.sectionflags	@""
	.align	4


	//----- nvinfo : EIATTR_CUDA_API_VERSION
	.align		4
        /*0000*/ 	.byte	0x04, 0x37
        /*0002*/ 	.short	(.L_27 - .L_26)
.L_26:
        /*0004*/ 	.word	0x00000082


	//----- nvinfo : EIATTR_KPARAM_INFO
	.align		4
.L_27:
        /*0008*/ 	.byte	0x04, 0x17
        /*000a*/ 	.short	(.L_29 - .L_28)
.L_28:
        /*000c*/ 	.word	0x00000000
        /*0010*/ 	.short	0x0002
        /*0012*/ 	.short	0x000c
        /*0014*/ 	.byte	0x00, 0xf0, 0x11, 0x00


	//----- nvinfo : EIATTR_KPARAM_INFO
	.align		4
.L_29:
        /*0018*/ 	.byte	0x04, 0x17
        /*001a*/ 	.short	(.L_31 - .L_30)
.L_30:
        /*001c*/ 	.word	0x00000000
        /*0020*/ 	.short	0x0001
        /*0022*/ 	.short	0x0008
        /*0024*/ 	.byte	0x00, 0xf0, 0x11, 0x00


	//----- nvinfo : EIATTR_KPARAM_INFO
	.align		4
.L_31:
        /*0028*/ 	.byte	0x04, 0x17
        /*002a*/ 	.short	(.L_33 - .L_32)
.L_32:
        /*002c*/ 	.word	0x00000000
        /*0030*/ 	.short	0x0000
        /*0032*/ 	.short	0x0000
        /*0034*/ 	.byte	0x00, 0xf5, 0x21, 0x00


	//----- nvinfo : EIATTR_SPARSE_MMA_MASK
	.align		4
.L_33:
        /*0038*/ 	.byte	0x03, 0x50
        /*003a*/ 	.short	0x0000


	//----- nvinfo : EIATTR_MAXREG_COUNT
	.align		4
        /*003c*/ 	.byte	0x03, 0x1b
        /*003e*/ 	.short	0x00ff


	//----- nvinfo : EIATTR_MERCURY_ISA_VERSION
	.align		4
        /*0040*/ 	.byte	0x03, 0x5f
        /*0042*/ 	.short	0x0101


	//----- nvinfo : EIATTR_VRC_CTA_INIT_COUNT
	.align		4
        /*0044*/ 	.byte	0x02, 0x4a
	.zero		1
	.zero		1


	//----- nvinfo : EIATTR_EXIT_INSTR_OFFSETS
	.align		4
        /*0048*/ 	.byte	0x04, 0x1c
        /*004a*/ 	.short	(.L_35 - .L_34)


	//   ....[0]....
.L_34:
        /*004c*/ 	.word	0x00000010


	//----- nvinfo : EIATTR_CBANK_PARAM_SIZE
	.align		4
.L_35:
        /*0050*/ 	.byte	0x03, 0x19
        /*0052*/ 	.short	0x0010


	//----- nvinfo : EIATTR_PARAM_CBANK
	.align		4
        /*0054*/ 	.byte	0x04, 0x0a
        /*0056*/ 	.short	(.L_37 - .L_36)
	.align		4
.L_36:
        /*0058*/ 	.word	index@(.nv.constant0._Z4mmqrPfii)
        /*005c*/ 	.short	0x0380
        /*005e*/ 	.short	0x0010


	//----- nvinfo : EIATTR_SW_WAR
	.align		4
.L_37:
        /*0060*/ 	.byte	0x04, 0x36
        /*0062*/ 	.short	(.L_39 - .L_38)
.L_38:
        /*0064*/ 	.word	0x00000008
.L_39:


//--------------------- .nv.callgraph             --------------------------
	.section	.nv.callgraph,"",@"SHT_CUDA_CALLGRAPH"
	.align	4
	.sectionentsize	8
	.align		4
        /*0000*/ 	.word	0x00000000
	.align		4
        /*0004*/ 	.word	0xffffffff
	.align		4
        /*0008*/ 	.word	0x00000000
	.align		4
        /*000c*/ 	.word	0xfffffffe
	.align		4
        /*0010*/ 	.word	0x00000000
	.align		4
        /*0014*/ 	.word	0xfffffffd
	.align		4
        /*0018*/ 	.word	0x00000000
	.align		4
        /*001c*/ 	.word	0xfffffffc


//--------------------- .text._Z3addPiS_S_        --------------------------
	.section	.text._Z3addPiS_S_,"ax",@progbits
	.align	128
        .global         _Z3addPiS_S_
        .type           _Z3addPiS_S_,@function
        .size           _Z3addPiS_S_,(.L_x_2 - _Z3addPiS_S_)
        .other          _Z3addPiS_S_,@"STO_CUDA_ENTRY STV_DEFAULT"
_Z3addPiS_S_:
.text._Z3addPiS_S_:
[----:B------:R-:W-:Y:S01]  /*0000*/  LDC R1, c[0x0][0x37c] ;  /* 0x0000df00ff017b82 */ /* 0x000fe20000000800 */
[----:B------:R-:W0:Y:S07]  /*0010*/  S2R R9, SR_CTAID.X ;  /* 0x0000000000097919 */ /* 0x000e2e0000002500 */
[----:B------:R-:W0:Y:S01]  /*0020*/  LDC.64 R2, c[0x0][0x380] ;  /* 0x0000e000ff027b82 */ /* 0x000e220000000a00 */
[----:B------:R-:W1:Y:S07]  /*0030*/  LDCU.64 UR4, c[0x0][0x358] ;  /* 0x00006b00ff0477ac */ /* 0x000e6e0008000a00 */
[----:B------:R-:W2:Y:S08]  /*0040*/  LDC.64 R4, c[0x0][0x388] ;  /* 0x0000e200ff047b82 */ /* 0x000eb00000000a00 */
[----:B------:R-:W3:Y:S01]  /*0050*/  LDC.64 R6, c[0x0][0x390] ;  /* 0x0000e400ff067b82 */ /* 0x000ee20000000a00 */
[----:B0-----:R-:W-:-:S04]  /*0060*/  IMAD.WIDE.U32 R2, R9, 0x4, R2 ;  /* 0x0000000409027825 */ /* 0x001fc800078e0002 */
[C---:B--2---:R-:W-:Y:S02]  /*0070*/  IMAD.WIDE.U32 R4, R9.reuse, 0x4, R4 ;  /* 0x0000000409047825 */ /* 0x044fe400078e0004 */
[----:B-1----:R-:W2:Y:S04]  /*0080*/  LDG.E R2, desc[UR4][R2.64] ;  /* 0x0000000402027981 */ /* 0x002ea8000c1e1900 */
[----:B------:R-:W2:Y:S01]  /*0090*/  LDG.E R5, desc[UR4][R4.64] ;  /* 0x0000000404057981 */ /* 0x000ea2000c1e1900 */
[----:B---3--:R-:W-:Y:S01]  /*00a0*/  IMAD.WIDE.U32 R6, R9, 0x4, R6 ;  /* 0x0000000409067825 */ /* 0x008fe200078e0006 */
[----:B--2---:R-:W-:-:S05]  /*00b0*/  IADD3 R9, PT, PT, R2, R5, RZ ;  /* 0x0000000502097210 */ /* 0x004fca0007ffe0ff */
[----:B------:R-:W-:Y:S01]  /*00c0*/  STG.E desc[UR4][R6.64], R9 ;  /* 0x0000000906007986 */ /* 0x000fe2000c101904 */
[----:B------:R-:W-:Y:S05]  /*00d0*/  EXIT ;  /* 0x000000000000794d */ /* 0x000fea0003800000 */
.L_x_0:
[----:B------:R-:W-:-:S00]  /*00e0*/  BRA `(.L_x_0) ;  /* 0xfffffffc00fc7947 */ /* 0x000fc0000383ffff */
[----:B------:R-:W-:-:S00]  /*00f0*/  NOP ;  /* 0x0000000000007918 */ /* 0x000fc00000000000 */
        /* <DEDUP_REMOVED lines=8> */
.L_x_2:


//--------------------- .text._Z4mmqrPfii         --------------------------
	.section	.text._Z4mmqrPfii,"ax",@progbits
	.align	128
        .global         _Z4mmqrPfii
        .type           _Z4mmqrPfii,@function
        .size           _Z4mmqrPfii,(.L_x_3 - _Z4mmqrPfii)
        .other          _Z4mmqrPfii,@"STO_CUDA_ENTRY STV_DEFAULT"
_Z4mmqrPfii:
.text._Z4mmqrPfii:
[----:B------:R-:W-:Y:S01]  /*0000*/  LDC R1, c[0x0][0x37c] ;  /* 0x0000df00ff017b82 */ /* 0x000fe20000000800 */
[----:B------:R-:W-:Y:S05]  /*0010*/  EXIT ;  /* 0x000000000000794d */ /* 0x000fea0003800000 */
.L_x_1:
        /* <DEDUP_REMOVED lines=14> */
.L_x_3:


//--------------------- .nv.shared.reserved.0     --------------------------
	.section	.nv.shared.reserved.0,"aw",@nobits
	.weak		__nv_reservedSMEM_offset_0_alias
	.size		__nv_reservedSMEM_offset_0_alias, 0, 64
	.other		__nv_reservedSMEM_offset_0_alias,@"STO_CUDA_RESERVED_SHARED STV_DEFAULT"
__nv_reservedSMEM_offset_0_alias:
	.zero		0
	.zero		64


//--------------------- .nv.constant0._Z3addPiS_S_ --------------------------
	.section	.nv.constant0._Z3addPiS_S_,"a",@progbits
	.sectionflags	@""
	.align	4
.nv.constant0._Z3addPiS_S_:
	.zero		920


//--------------------- .nv.constant0._Z4mmqrPfii --------------------------
	.section	.nv.constant0._Z4mmqrPfii,"a",@progbits
	.sectionflags	@""
	.align	4
.nv.constant0._Z4mmqrPfii:
	.zero		912


//--------------------- SYMBOLS --------------------------

	.type		.nv.reservedSmem.offset0,@object
	.size		.nv.reservedSmem.offset0,0x4
